	.headerflags	@"EF_CUDA_TEXMODE_UNIFIED EF_CUDA_64BIT_ADDRESS EF_CUDA_ACCELERATORS EF_CUDA_SM90 EF_CUDA_VIRTUAL_SM(EF_CUDA_SM90)"
	.elftype	@"ET_EXEC"


//--------------------- .nv.info                  --------------------------
	.section	.nv.info,"",@"SHT_CUDA_INFO"
	.align	4


	//----- nvinfo : EIATTR_REGCOUNT
	.align		4
        /*0000*/ 	.byte	0x04, 0x2f
        /*0002*/ 	.short	(.L_1 - .L_0)
	.align		4
.L_0:
        /*0004*/ 	.word	index@(triton_poi_fused_convolution_leaky_relu_23)
        /*0008*/ 	.word	0x00000014


	//----- nvinfo : EIATTR_MIN_STACK_SIZE
	.align		4
.L_1:
        /*000c*/ 	.byte	0x04, 0x12
        /*000e*/ 	.short	(.L_3 - .L_2)
	.align		4
.L_2:
        /*0010*/ 	.word	index@(triton_poi_fused_convolution_leaky_relu_23)
        /*0014*/ 	.word	0x00000000


	//----- nvinfo : EIATTR_FRAME_SIZE
	.align		4
.L_3:
        /*0018*/ 	.byte	0x04, 0x11
        /*001a*/ 	.short	(.L_5 - .L_4)
	.align		4
.L_4:
        /*001c*/ 	.word	index@(triton_poi_fused_convolution_leaky_relu_23)
        /*0020*/ 	.word	0x00000000


	//----- nvinfo : EIATTR_MIN_STACK_SIZE
	.align		4
.L_5:
        /*0024*/ 	.byte	0x04, 0x12
        /*0026*/ 	.short	(.L_7 - .L_6)
	.align		4
.L_6:
        /*0028*/ 	.word	index@(triton_poi_fused_convolution_leaky_relu_23)
        /*002c*/ 	.word	0x00000000
.L_7:


//--------------------- .nv.info.triton_poi_fused_convolution_leaky_relu_23 --------------------------
	.section	.nv.info.triton_poi_fused_convolution_leaky_relu_23,"",@"SHT_CUDA_INFO"
	.sectionflags	@""
	.align	4


	//----- nvinfo : EIATTR_CUDA_API_VERSION
	.align		4
        /*0000*/ 	.byte	0x04, 0x37
        /*0002*/ 	.short	(.L_9 - .L_8)
.L_8:
        /*0004*/ 	.word	0x0000007c


	//----- nvinfo : EIATTR_KPARAM_INFO
	.align		4
.L_9:
        /*0008*/ 	.byte	0x04, 0x17
        /*000a*/ 	.short	(.L_11 - .L_10)
.L_10:
        /*000c*/ 	.word	0x00000000
        /*0010*/ 	.short	0x0005
        /*0012*/ 	.short	0x0028
        /*0014*/ 	.byte	0x00, 0xf0, 0x11, 0x00


	//----- nvinfo : EIATTR_KPARAM_INFO
	.align		4
.L_11:
        /*0018*/ 	.byte	0x04, 0x17
        /*001a*/ 	.short	(.L_13 - .L_12)
.L_12:
        /*001c*/ 	.word	0x00000000
        /*0020*/ 	.short	0x0004
        /*0022*/ 	.short	0x0020
        /*0024*/ 	.byte	0x00, 0xf4, 0x21, 0x00


	//----- nvinfo : EIATTR_KPARAM_INFO
	.align		4
.L_13:
        /*0028*/ 	.byte	0x04, 0x17
        /*002a*/ 	.short	(.L_15 - .L_14)
.L_14:
        /*002c*/ 	.word	0x00000000
        /*0030*/ 	.short	0x0003
        /*0032*/ 	.short	0x0018
        /*0034*/ 	.byte	0x00, 0xf4, 0x21, 0x00


	//----- nvinfo : EIATTR_KPARAM_INFO
	.align		4
.L_15:
        /*0038*/ 	.byte	0x04, 0x17
        /*003a*/ 	.short	(.L_17 - .L_16)
.L_16:
        /*003c*/ 	.word	0x00000000
        /*0040*/ 	.short	0x0002
        /*0042*/ 	.short	0x0010
        /*0044*/ 	.byte	0x00, 0xf4, 0x21, 0x00


	//----- nvinfo : EIATTR_KPARAM_INFO
	.align		4
.L_17:
        /*0048*/ 	.byte	0x04, 0x17
        /*004a*/ 	.short	(.L_19 - .L_18)
.L_18:
        /*004c*/ 	.word	0x00000000
        /*0050*/ 	.short	0x0001
        /*0052*/ 	.short	0x0008
        /*0054*/ 	.byte	0x00, 0xf4, 0x21, 0x00


	//----- nvinfo : EIATTR_KPARAM_INFO
	.align		4
.L_19:
        /*0058*/ 	.byte	0x04, 0x17
        /*005a*/ 	.short	(.L_21 - .L_20)
.L_20:
        /*005c*/ 	.word	0x00000000
        /*0060*/ 	.short	0x0000
        /*0062*/ 	.short	0x0000
        /*0064*/ 	.byte	0x00, 0xf4, 0x21, 0x00


	//----- nvinfo : EIATTR_SPARSE_MMA_MASK
	.align		4
.L_21:
        /*0068*/ 	.byte	0x03, 0x50
        /*006a*/ 	.short	0x0000


	//----- nvinfo : EIATTR_MAXREG_COUNT
	.align		4
        /*006c*/ 	.byte	0x03, 0x1b
        /*006e*/ 	.short	0x00ff


	//----- nvinfo : EIATTR_EXIT_INSTR_OFFSETS
	.align		4
        /*0070*/ 	.byte	0x04, 0x1c
        /*0072*/ 	.short	(.L_23 - .L_22)


	//   ....[0]....
.L_22:
        /*0074*/ 	.word	0x000002c0


	//   ....[1]....
        /*0078*/ 	.word	0x000002e0


	//----- nvinfo : EIATTR_REQNTID
	.align		4
.L_23:
        /*007c*/ 	.byte	0x04, 0x10
        /*007e*/ 	.short	(.L_25 - .L_24)
.L_24:
        /*0080*/ 	.word	0x00000080
        /*0084*/ 	.word	0x00000001
        /*0088*/ 	.word	0x00000001


	//----- nvinfo : EIATTR_CBANK_PARAM_SIZE
	.align		4
.L_25:
        /*008c*/ 	.byte	0x03, 0x19
        /*008e*/ 	.short	0x002c


	//----- nvinfo : EIATTR_PARAM_CBANK
	.align		4
        /*0090*/ 	.byte	0x04, 0x0a
        /*0092*/ 	.short	(.L_27 - .L_26)
	.align		4
.L_26:
        /*0094*/ 	.word	index@(.nv.constant0.triton_poi_fused_convolution_leaky_relu_23)
        /*0098*/ 	.short	0x0210
        /*009a*/ 	.short	0x002c


	//----- nvinfo : EIATTR_SW_WAR
	.align		4
.L_27:
        /*009c*/ 	.byte	0x04, 0x36
        /*009e*/ 	.short	(.L_29 - .L_28)
.L_28:
        /*00a0*/ 	.word	0x00000008
.L_29:


//--------------------- .nv.callgraph             --------------------------
	.section	.nv.callgraph,"",@"SHT_CUDA_CALLGRAPH"
	.align	4
	.sectionentsize	8
	.align		4
        /*0000*/ 	.word	0x00000000
	.align		4
        /*0004*/ 	.word	0xffffffff
	.align		4
        /*0008*/ 	.word	0x00000000
	.align		4
        /*000c*/ 	.word	0xfffffffe
	.align		4
        /*0010*/ 	.word	0x00000000
	.align		4
        /*0014*/ 	.word	0xfffffffd
	.align		4
        /*0018*/ 	.word	0x00000000
	.align		4
        /*001c*/ 	.word	0xfffffffc


//--------------------- .text.triton_poi_fused_convolution_leaky_relu_23 --------------------------
	.section	.text.triton_poi_fused_convolution_leaky_relu_23,"ax",@progbits
	.align	128
        .global         triton_poi_fused_convolution_leaky_relu_23
        .type           triton_poi_fused_convolution_leaky_relu_23,@function
        .size           triton_poi_fused_convolution_leaky_relu_23,(.L_x_1 - triton_poi_fused_convolution_leaky_relu_23)
        .other          triton_poi_fused_convolution_leaky_relu_23,@"STO_CUDA_ENTRY STV_DEFAULT"
triton_poi_fused_convolution_leaky_relu_23:
.text.triton_poi_fused_convolution_leaky_relu_23:
[----:B------:R-:W0:Y:S02]  /*0000*/  LDC R1, c[0x0][0x28] ;  /* 0x00000a00ff017b82 */ /* 0x000e240000000800 */
[----:B------:R-:W1:Y:S01]  /*0010*/  S2R R0, SR_TID.X ;  /* 0x0000000000007919 */ /* 0x000e620000002100 */
[----:B------:R-:W2:Y:S01]  /*0020*/  LDC.64 R4, c[0x0][0x220] ;  /* 0x00008800ff047b82 */ /* 0x000ea20000000a00 */
[----:B------:R-:W-:Y:S01]  /*0030*/  IMAD.MOV.U32 R13, RZ, RZ, RZ ;  /* 0x000000ffff0d7224 */ /* 0x000fe200078e00ff */
[----:B------:R-:W-:Y:S01]  /*0040*/  ULDC.64 UR4, c[0x0][0x208] ;  /* 0x0000820000047ab9 */ /* 0x000fe20000000a00 */
[----:B------:R-:W3:Y:S05]  /*0050*/  S2R R11, SR_CTAID.X ;  /* 0x00000000000b7919 */ /* 0x000eea0000002500 */
[----:B------:R-:W4:Y:S01]  /*0060*/  LDC.64 R2, c[0x0][0x210] ;  /* 0x00008400ff027b82 */ /* 0x000f220000000a00 */
[----:B------:R-:W-:Y:S01]  /*0070*/  IMAD.MOV.U32 R10, RZ, RZ, RZ ;  /* 0x000000ffff0a7224 */ /* 0x000fe200078e00ff */
[----:B------:R-:W-:Y:S01]  /*0080*/  ULDC.64 UR6, c[0x0][0x228] ;  /* 0x00008a0000067ab9 */ /* 0x000fe20000000a00 */
[----:B-1----:R-:W-:-:S05]  /*0090*/  LOP3.LUT R0, R0, 0x7f, RZ, 0xc0, !PT ;  /* 0x0000007f00007812 */ /* 0x002fca00078ec0ff */
[----:B---3--:R-:W-:-:S04]  /*00a0*/  IMAD R11, R11, 0x80, R0 ;  /* 0x000000800b0b7824 */ /* 0x008fc800078e0200 */
[C---:B------:R-:W-:Y:S01]  /*00b0*/  IMAD.HI R0, R11.reuse, 0x2e8ba2e9, RZ ;  /* 0x2e8ba2e90b007827 */ /* 0x040fe200078e02ff */
[----:B------:R-:W-:-:S03]  /*00c0*/  ISETP.GE.AND P0, PT, R11, 0x1600, PT ;  /* 0x000016000b00780c */ /* 0x000fc60003f06270 */
[----:B----4-:R-:W-:Y:S01]  /*00d0*/  IMAD.WIDE R2, R11, 0x4, R2 ;  /* 0x000000040b027825 */ /* 0x010fe200078e0202 */
[----:B------:R-:W-:-:S04]  /*00e0*/  SHF.R.S32.HI R7, RZ, 0x1, R0 ;  /* 0x00000001ff077819 */ /* 0x000fc80000011400 */
[----:B------:R-:W-:Y:S02]  /*00f0*/  LEA.HI R0, R0, R7, RZ, 0x1 ;  /* 0x0000000700007211 */ /* 0x000fe400078f08ff */
[----:B------:R-:W1:Y:S02]  /*0100*/  LDC.64 R6, c[0x0][0x218] ;  /* 0x00008600ff067b82 */ /* 0x000e640000000a00 */
[----:B------:R-:W-:-:S04]  /*0110*/  SHF.R.S32.HI R9, RZ, 0x1f, R0 ;  /* 0x0000001fff097819 */ /* 0x000fc80000011400 */
[----:B------:R-:W-:-:S04]  /*0120*/  LEA.HI R9, R9, R0, RZ, 0x7 ;  /* 0x0000000009097211 */ /* 0x000fc800078f38ff */
[----:B------:R-:W-:-:S05]  /*0130*/  LOP3.LUT R9, R9, 0xffffff80, RZ, 0xc0, !PT ;  /* 0xffffff8009097812 */ /* 0x000fca00078ec0ff */
[----:B------:R-:W-:Y:S02]  /*0140*/  IMAD.IADD R9, R0, 0x1, -R9 ;  /* 0x0000000100097824 */ /* 0x000fe400078e0a09 */
[----:B------:R-:W-:Y:S02]  /*0150*/  IMAD.MOV.U32 R0, RZ, RZ, RZ ;  /* 0x000000ffff007224 */ /* 0x000fe400078e00ff */
[----:B--2---:R-:W-:-:S04]  /*0160*/  IMAD.WIDE R4, R9, 0x4, R4 ;  /* 0x0000000409047825 */ /* 0x004fc800078e0204 */
[----:B------:R-:W2:Y:S04]  /*0170*/  @!P0 LDG.E R0, desc[UR4][R2.64] ;  /* 0x0000000402008981 */ /* 0x000ea8000c1e1900 */
[----:B------:R3:W2:Y:S01]  /*0180*/  @!P0 LDG.E.EL R13, desc[UR4][R4.64] ;  /* 0x00000004040d8981 */ /* 0x0006a2000c2e1900 */
[----:B-1----:R-:W-:-:S05]  /*0190*/  IMAD.WIDE R6, R11, 0x4, R6 ;  /* 0x000000040b067825 */ /* 0x002fca00078e0206 */
[----:B------:R-:W4:Y:S01]  /*01a0*/  @!P0 LDG.E R10, desc[UR4][R6.64] ;  /* 0x00000004060a8981 */ /* 0x000f22000c1e1900 */
[----:B------:R-:W-:Y:S02]  /*01b0*/  SHF.R.S32.HI R12, RZ, 0x1f, R11 ;  /* 0x0000001fff0c7819 */ /* 0x000fe4000001140b */
[----:B------:R-:W-:-:S04]  /*01c0*/  IADD3 R8, P2, R11, UR6, RZ ;  /* 0x000000060b087c10 */ /* 0x000fc8000ff5e0ff */
[----:B------:R-:W-:Y:S01]  /*01d0*/  IADD3.X R9, R12, UR7, RZ, P2, !PT ;  /* 0x000000070c097c10 */ /* 0x000fe200097fe4ff */
[----:B------:R-:W-:Y:S02]  /*01e0*/  ULDC.64 UR6, c[0x0][0x230] ;  /* 0x00008c0000067ab9 */ /* 0x000fe40000000a00 */
[----:B---3--:R-:W-:-:S04]  /*01f0*/  IADD3 R4, P2, R11, UR6, RZ ;  /* 0x000000060b047c10 */ /* 0x008fc8000ff5e0ff */
[----:B------:R-:W-:Y:S02]  /*0200*/  IADD3.X R5, R12, UR7, RZ, P2, !PT ;  /* 0x000000070c057c10 */ /* 0x000fe400097fe4ff */
[----:B--2---:R-:W-:Y:S01]  /*0210*/  FSETP.GT.AND P1, PT, R0, -R13, PT ;  /* 0x8000000d0000720b */ /* 0x004fe20003f24000 */
[----:B------:R-:W-:-:S03]  /*0220*/  FADD R15, R13, R0 ;  /* 0x000000000d0f7221 */ /* 0x000fc60000000000 */
[----:B------:R-:W-:Y:S02]  /*0230*/  SEL R11, RZ, 0x1, !P1 ;  /* 0x00000001ff0b7807 */ /* 0x000fe40004800000 */
[----:B----4-:R-:W-:Y:S01]  /*0240*/  FSETP.GT.AND P3, PT, R13, -R10, PT ;  /* 0x8000000a0d00720b */ /* 0x010fe20003f64000 */
[----:B------:R-:W-:Y:S02]  /*0250*/  FADD R13, R10, R13 ;  /* 0x0000000d0a0d7221 */ /* 0x000fe40000000000 */
[----:B------:R1:W-:Y:S01]  /*0260*/  @!P0 STG.E.U8 desc[UR4][R8.64], R11 ;  /* 0x0000000b08008986 */ /* 0x0003e2000c101104 */
[----:B------:R-:W-:-:S03]  /*0270*/  SEL R17, RZ, 0x1, !P3 ;  /* 0x00000001ff117807 */ /* 0x000fc60005800000 */
[----:B------:R-:W-:-:S05]  /*0280*/  @!P1 FMUL R15, R15, 0.10000000149011611938 ;  /* 0x3dcccccd0f0f9820 */ /* 0x000fca0000400000 */
[----:B------:R1:W-:Y:S01]  /*0290*/  @!P0 STG.E desc[UR4][R2.64], R15 ;  /* 0x0000000f02008986 */ /* 0x0003e2000c101904 */
[----:B------:R-:W-:-:S03]  /*02a0*/  @!P3 FMUL R13, R13, 0.10000000149011611938 ;  /* 0x3dcccccd0d0db820 */ /* 0x000fc60000400000 */
[----:B------:R1:W-:Y:S01]  /*02b0*/  @!P0 STG.E.U8 desc[UR4][R4.64], R17 ;  /* 0x0000001104008986 */ /* 0x0003e2000c101104 */
[----:B------:R-:W-:Y:S05]  /*02c0*/  @P0 EXIT ;  /* 0x000000000000094d */ /* 0x000fea0003800000 */
[----:B------:R-:W-:Y:S01]  /*02d0*/  STG.E desc[UR4][R6.64], R13 ;  /* 0x0000000d06007986 */ /* 0x000fe2000c101904 */
[----:B------:R-:W-:Y:S05]  /*02e0*/  EXIT ;  /* 0x000000000000794d */ /* 0x000fea0003800000 */
.L_x_0:
[----:B------:R-:W-:-:S00]  /*02f0*/  BRA `(.L_x_0) ;  /* 0xfffffffc00fc7947 */ /* 0x000fc0000383ffff */
[----:B------:R-:W-:-:S00]  /*0300*/  NOP ;  /* 0x0000000000007918 */ /* 0x000fc00000000000 */
[----:B------:R-:W-:-:S00]  /*0310*/  NOP ;  /* 0x0000000000007918 */ /* 0x000fc00000000000 */
[----:B------:R-:W-:-:S00]  /*0320*/  NOP ;  /* 0x0000000000007918 */ /* 0x000fc00000000000 */
[----:B------:R-:W-:-:S00]  /*0330*/  NOP ;  /* 0x0000000000007918 */ /* 0x000fc00000000000 */
[----:B------:R-:W-:-:S00]  /*0340*/  NOP ;  /* 0x0000000000007918 */ /* 0x000fc00000000000 */
[----:B------:R-:W-:-:S00]  /*0350*/  NOP ;  /* 0x0000000000007918 */ /* 0x000fc00000000000 */
[----:B------:R-:W-:-:S00]  /*0360*/  NOP ;  /* 0x0000000000007918 */ /* 0x000fc00000000000 */
[----:B------:R-:W-:-:S00]  /*0370*/  NOP ;  /* 0x0000000000007918 */ /* 0x000fc00000000000 */
.L_x_1:


//--------------------- .nv.constant0.triton_poi_fused_convolution_leaky_relu_23 --------------------------
	.section	.nv.constant0.triton_poi_fused_convolution_leaky_relu_23,"a",@progbits
	.sectionflags	@""
	.align	4
.nv.constant0.triton_poi_fused_convolution_leaky_relu_23:
	.zero		572
